//
// Generated by NVIDIA NVVM Compiler
//
// Compiler Build ID: CL-36424714
// Cuda compilation tools, release 13.0, V13.0.88
// Based on NVVM 20.0.0
//

.version 9.0
.target sm_100
.address_size 64

	// .globl	_Z3addiPiS_S_

.visible .entry _Z3addiPiS_S_(
	.param .u32 _Z3addiPiS_S__param_0,
	.param .u64 .ptr .align 1 _Z3addiPiS_S__param_1,
	.param .u64 .ptr .align 1 _Z3addiPiS_S__param_2,
	.param .u64 .ptr .align 1 _Z3addiPiS_S__param_3
)
{
	.reg .pred 	%p<3>;
	.reg .b32 	%r<14>;
	.reg .b64 	%rd<11>;

	ld.param.u32 	%r6, [_Z3addiPiS_S__param_0];
	ld.param.u64 	%rd4, [_Z3addiPiS_S__param_1];
	ld.param.u64 	%rd5, [_Z3addiPiS_S__param_2];
	ld.param.u64 	%rd6, [_Z3addiPiS_S__param_3];
	mov.u32 	%r7, %tid.x;
	mov.u32 	%r8, %ctaid.x;
	mov.u32 	%r1, %ntid.x;
	mad.lo.s32 	%r13, %r8, %r1, %r7;
	setp.ge.s32 	%p1, %r13, %r6;
	@%p1 bra 	$L__BB0_3;
	mov.u32 	%r9, %nctaid.x;
	mul.lo.s32 	%r3, %r1, %r9;
	cvta.to.global.u64 	%rd1, %rd4;
	cvta.to.global.u64 	%rd2, %rd5;
	cvta.to.global.u64 	%rd3, %rd6;
$L__BB0_2:
	mul.wide.s32 	%rd7, %r13, 4;
	add.s64 	%rd8, %rd1, %rd7;
	ld.global.u32 	%r10, [%rd8];
	add.s64 	%rd9, %rd2, %rd7;
	ld.global.u32 	%r11, [%rd9];
	add.s32 	%r12, %r11, %r10;
	add.s64 	%rd10, %rd3, %rd7;
	st.global.u32 	[%rd10], %r12;
	add.s32 	%r13, %r13, %r3;
	setp.lt.s32 	%p2, %r13, %r6;
	@%p2 bra 	$L__BB0_2;
$L__BB0_3:
	ret;

}


// ===== COMPILED SASS (sm_100) =====

	.target	sm_100

	.elftype	@"ET_EXEC"


//--------------------- .note.nv.tkinfo           --------------------------
	.section	.note.nv.tkinfo,"",@"SHT_NOTE"
	.sectionflags	@"SHF_NOTE_NV_TKINFO"
	.tkinfo
        /*0018*/ 	.word	0x00000002
        /*0030*/ 	.string	""
        /*0030*/ 	.string	"ptxas"
        /*0030*/ 	.string	"Cuda compilation tools, release 13.0, V13.0.88"
        /*0030*/ 	.string	"Build cuda_13.0.r13.0/compiler.36424714_0"
        /*0030*/ 	.string	"-arch sm_100 -m 64 "



//--------------------- .note.nv.cuinfo           --------------------------
	.section	.note.nv.cuinfo,"",@"SHT_NOTE"
	.sectionflags	@"SHF_NOTE_NV_CUINFO"
        /*0018*/ 	.short	0x0002
        /*001a*/ 	.short	0x0064
        /*001c*/ 	.short	0x0082
	.zero		2


//--------------------- .nv.info                  --------------------------
	.section	.nv.info,"",@"SHT_CUDA_INFO"
	.align	4


	//----- nvinfo : EIATTR_REGCOUNT
	.align		4
        /*0000*/ 	.byte	0x04, 0x2f
        /*0002*/ 	.short	(.L_1 - .L_0)
	.align		4
.L_0:
        /*0004*/ 	.word	index@(_Z3addiPiS_S_)
        /*0008*/ 	.word	0x00000014


	//----- nvinfo : EIATTR_FRAME_SIZE
	.align		4
.L_1:
        /*000c*/ 	.byte	0x04, 0x11
        /*000e*/ 	.short	(.L_3 - .L_2)
	.align		4
.L_2:
        /*0010*/ 	.word	index@(_Z3addiPiS_S_)
        /*0014*/ 	.word	0x00000000


	//----- nvinfo : EIATTR_MIN_STACK_SIZE
	.align		4
.L_3:
        /*0018*/ 	.byte	0x04, 0x12
        /*001a*/ 	.short	(.L_5 - .L_4)
	.align		4
.L_4:
        /*001c*/ 	.word	index@(_Z3addiPiS_S_)
        /*0020*/ 	.word	0x00000000
.L_5:


//--------------------- .nv.compat                --------------------------
	.section	.nv.compat,"",@"SHT_CUDA_COMPAT_INFO"
	.align	4
        /*0000*/ 	.byte	0x02, 0x09, 0x00, 0x00, 0x02, 0x02, 0x01, 0x00, 0x02, 0x05, 0x05, 0x00, 0x03, 0x07, 0x01, 0x01
        /*0010*/ 	.byte	0x02, 0x03, 0x00, 0x00, 0x02, 0x06, 0x01, 0x00, 0x04, 0x0b, 0x08, 0x00, 0x09, 0x00, 0x00, 0x00
        /*0020*/ 	.byte	0x00, 0x00, 0x00, 0x00


//--------------------- .nv.info._Z3addiPiS_S_    --------------------------
	.section	.nv.info._Z3addiPiS_S_,"",@"SHT_CUDA_INFO"
	.sectionflags	@""
	.align	4


	//----- nvinfo : EIATTR_CUDA_API_VERSION
	.align		4
        /*0000*/ 	.byte	0x04, 0x37
        /*0002*/ 	.short	(.L_7 - .L_6)
.L_6:
        /*0004*/ 	.word	0x00000082


	//----- nvinfo : EIATTR_KPARAM_INFO
	.align		4
.L_7:
        /*0008*/ 	.byte	0x04, 0x17
        /*000a*/ 	.short	(.L_9 - .L_8)
.L_8:
        /*000c*/ 	.word	0x00000000
        /*0010*/ 	.short	0x0003
        /*0012*/ 	.short	0x0018
        /*0014*/ 	.byte	0x00, 0xf5, 0x21, 0x00


	//----- nvinfo : EIATTR_KPARAM_INFO
	.align		4
.L_9:
        /*0018*/ 	.byte	0x04, 0x17
        /*001a*/ 	.short	(.L_11 - .L_10)
.L_10:
        /*001c*/ 	.word	0x00000000
        /*0020*/ 	.short	0x0002
        /*0022*/ 	.short	0x0010
        /*0024*/ 	.byte	0x00, 0xf5, 0x21, 0x00


	//----- nvinfo : EIATTR_KPARAM_INFO
	.align		4
.L_11:
        /*0028*/ 	.byte	0x04, 0x17
        /*002a*/ 	.short	(.L_13 - .L_12)
.L_12:
        /*002c*/ 	.word	0x00000000
        /*0030*/ 	.short	0x0001
        /*0032*/ 	.short	0x0008
        /*0034*/ 	.byte	0x00, 0xf5, 0x21, 0x00


	//----- nvinfo : EIATTR_KPARAM_INFO
	.align		4
.L_13:
        /*0038*/ 	.byte	0x04, 0x17
        /*003a*/ 	.short	(.L_15 - .L_14)
.L_14:
        /*003c*/ 	.word	0x00000000
        /*0040*/ 	.short	0x0000
        /*0042*/ 	.short	0x0000
        /*0044*/ 	.byte	0x00, 0xf0, 0x11, 0x00


	//----- nvinfo : EIATTR_SPARSE_MMA_MASK
	.align		4
.L_15:
        /*0048*/ 	.byte	0x03, 0x50
        /*004a*/ 	.short	0x0000


	//----- nvinfo : EIATTR_MAXREG_COUNT
	.align		4
        /*004c*/ 	.byte	0x03, 0x1b
        /*004e*/ 	.short	0x00ff


	//----- nvinfo : EIATTR_MERCURY_ISA_VERSION
	.align		4
        /*0050*/ 	.byte	0x03, 0x5f
        /*0052*/ 	.short	0x0101


	//----- nvinfo : EIATTR_VRC_CTA_INIT_COUNT
	.align		4
        /*0054*/ 	.byte	0x02, 0x4a
	.zero		1
	.zero		1


	//----- nvinfo : EIATTR_EXIT_INSTR_OFFSETS
	.align		4
        /*0058*/ 	.byte	0x04, 0x1c
        /*005a*/ 	.short	(.L_17 - .L_16)


	//   ....[0]....
.L_16:
        /*005c*/ 	.word	0x00000070


	//   ....[1]....
        /*0060*/ 	.word	0x00000180


	//----- nvinfo : EIATTR_CRS_STACK_SIZE
	.align		4
.L_17:
        /*0064*/ 	.byte	0x04, 0x1e
        /*0066*/ 	.short	(.L_19 - .L_18)
.L_18:
        /*0068*/ 	.word	0x00000000


	//----- nvinfo : EIATTR_CBANK_PARAM_SIZE
	.align		4
.L_19:
        /*006c*/ 	.byte	0x03, 0x19
        /*006e*/ 	.short	0x0020


	//----- nvinfo : EIATTR_PARAM_CBANK
	.align		4
        /*0070*/ 	.byte	0x04, 0x0a
        /*0072*/ 	.short	(.L_21 - .L_20)
	.align		4
.L_20:
        /*0074*/ 	.word	index@(.nv.constant0._Z3addiPiS_S_)
        /*0078*/ 	.short	0x0380
        /*007a*/ 	.short	0x0020


	//----- nvinfo : EIATTR_SW_WAR
	.align		4
.L_21:
        /*007c*/ 	.byte	0x04, 0x36
        /*007e*/ 	.short	(.L_23 - .L_22)
.L_22:
        /*0080*/ 	.word	0x00000008
.L_23:


//--------------------- .nv.callgraph             --------------------------
	.section	.nv.callgraph,"",@"SHT_CUDA_CALLGRAPH"
	.align	4
	.sectionentsize	8
	.align		4
        /*0000*/ 	.word	0x00000000
	.align		4
        /*0004*/ 	.word	0xffffffff
	.align		4
        /*0008*/ 	.word	0x00000000
	.align		4
        /*000c*/ 	.word	0xfffffffe
	.align		4
        /*0010*/ 	.word	0x00000000
	.align		4
        /*0014*/ 	.word	0xfffffffd
	.align		4
        /*0018*/ 	.word	0x00000000
	.align		4
        /*001c*/ 	.word	0xfffffffc


//--------------------- .text._Z3addiPiS_S_       --------------------------
	.section	.text._Z3addiPiS_S_,"ax",@progbits
	.align	128
        .global         _Z3addiPiS_S_
        .type           _Z3addiPiS_S_,@function
        .size           _Z3addiPiS_S_,(.L_x_2 - _Z3addiPiS_S_)
        .other          _Z3addiPiS_S_,@"STO_CUDA_ENTRY STV_DEFAULT"
_Z3addiPiS_S_:
.text._Z3addiPiS_S_:
[----:B------:R-:W-:Y:S01]  /*0000*/  LDC R1, c[0x0][0x37c] ;  /* 0x0000df00ff017b82 */ /* 0x000fe20000000800 */
[----:B------:R-:W0:Y:S07]  /*0010*/  S2R R0, SR_TID.X ;  /* 0x0000000000007919 */ /* 0x000e2e0000002100 */
[----:B------:R-:W0:Y:S01]  /*0020*/  S2UR UR4, SR_CTAID.X ;  /* 0x00000000000479c3 */ /* 0x000e220000002500 */
[----:B------:R-:W1:Y:S07]  /*0030*/  LDCU UR5, c[0x0][0x380] ;  /* 0x00007000ff0577ac */ /* 0x000e6e0008000800 */
[----:B------:R-:W0:Y:S02]  /*0040*/  LDC R15, c[0x0][0x360] ;  /* 0x0000d800ff0f7b82 */ /* 0x000e240000000800 */
[----:B0-----:R-:W-:-:S05]  /*0050*/  IMAD R0, R15, UR4, R0 ;  /* 0x000000040f007c24 */ /* 0x001fca000f8e0200 */
[----:B-1----:R-:W-:-:S13]  /*0060*/  ISETP.GE.AND P0, PT, R0, UR5, PT ;  /* 0x0000000500007c0c */ /* 0x002fda000bf06270 */
[----:B------:R-:W-:Y:S05]  /*0070*/  @P0 EXIT ;  /* 0x000000000000094d */ /* 0x000fea0003800000 */
[----:B------:R-:W0:Y:S01]  /*0080*/  LDC.64 R8, c[0x0][0x388] ;  /* 0x0000e200ff087b82 */ /* 0x000e220000000a00 */
[----:B------:R-:W1:Y:S01]  /*0090*/  LDCU UR4, c[0x0][0x370] ;  /* 0x00006e00ff0477ac */ /* 0x000e620008000800 */
[----:B------:R-:W2:Y:S06]  /*00a0*/  LDCU.64 UR6, c[0x0][0x358] ;  /* 0x00006b00ff0677ac */ /* 0x000eac0008000a00 */
[----:B------:R-:W3:Y:S08]  /*00b0*/  LDC.64 R10, c[0x0][0x390] ;  /* 0x0000e400ff0a7b82 */ /* 0x000ef00000000a00 */
[----:B------:R-:W4:Y:S01]  /*00c0*/  LDC.64 R12, c[0x0][0x398] ;  /* 0x0000e600ff0c7b82 */ /* 0x000f220000000a00 */
[----:B-1----:R-:W-:-:S07]  /*00d0*/  IMAD R15, R15, UR4, RZ ;  /* 0x000000040f0f7c24 */ /* 0x002fce000f8e02ff */
.L_x_0:
[----:B0-----:R-:W-:-:S04]  /*00e0*/  IMAD.WIDE R2, R0, 0x4, R8 ;  /* 0x0000000400027825 */ /* 0x001fc800078e0208 */
[C---:B---3--:R-:W-:Y:S02]  /*00f0*/  IMAD.WIDE R4, R0.reuse, 0x4, R10 ;  /* 0x0000000400047825 */ /* 0x048fe400078e020a */
[----:B--2---:R-:W2:Y:S04]  /*0100*/  LDG.E R2, desc[UR6][R2.64] ;  /* 0x0000000602027981 */ /* 0x004ea8000c1e1900 */
[----:B------:R-:W2:Y:S01]  /*0110*/  LDG.E R5, desc[UR6][R4.64] ;  /* 0x0000000604057981 */ /* 0x000ea2000c1e1900 */
[----:B-1--4-:R-:W-:Y:S01]  /*0120*/  IMAD.WIDE R6, R0, 0x4, R12 ;  /* 0x0000000400067825 */ /* 0x012fe200078e020c */
[----:B------:R-:W-:-:S04]  /*0130*/  IADD3 R0, PT, PT, R15, R0, RZ ;  /* 0x000000000f007210 */ /* 0x000fc80007ffe0ff */
[----:B------:R-:W-:Y:S02]  /*0140*/  ISETP.GE.AND P0, PT, R0, UR5, PT ;  /* 0x0000000500007c0c */ /* 0x000fe4000bf06270 */
[----:B--2---:R-:W-:-:S05]  /*0150*/  IADD3 R17, PT, PT, R2, R5, RZ ;  /* 0x0000000502117210 */ /* 0x004fca0007ffe0ff */
[----:B------:R1:W-:Y:S06]  /*0160*/  STG.E desc[UR6][R6.64], R17 ;  /* 0x0000001106007986 */ /* 0x0003ec000c101906 */
[----:B------:R-:W-:Y:S05]  /*0170*/  @!P0 BRA `(.L_x_0) ;  /* 0xfffffffc00d88947 */ /* 0x000fea000383ffff */
[----:B------:R-:W-:Y:S05]  /*0180*/  EXIT ;  /* 0x000000000000794d */ /* 0x000fea0003800000 */
.L_x_1:
[----:B------:R-:W-:-:S00]  /*0190*/  BRA `(.L_x_1) ;  /* 0xfffffffc00fc7947 */ /* 0x000fc0000383ffff */
[----:B------:R-:W-:-:S00]  /*01a0*/  NOP ;  /* 0x0000000000007918 */ /* 0x000fc00000000000 */
        /* <DEDUP_REMOVED lines=13> */
.L_x_2:


//--------------------- .nv.shared.reserved.0     --------------------------
	.section	.nv.shared.reserved.0,"aw",@nobits
	.weak		__nv_reservedSMEM_offset_0_alias
	.size		__nv_reservedSMEM_offset_0_alias, 0, 64
	.other		__nv_reservedSMEM_offset_0_alias,@"STO_CUDA_RESERVED_SHARED STV_DEFAULT"
__nv_reservedSMEM_offset_0_alias:
	.zero		0
	.zero		64


//--------------------- .nv.constant0._Z3addiPiS_S_ --------------------------
	.section	.nv.constant0._Z3addiPiS_S_,"a",@progbits
	.sectionflags	@""
	.align	4
.nv.constant0._Z3addiPiS_S_:
	.zero		928


//--------------------- SYMBOLS --------------------------

	.type		.nv.reservedSmem.offset0,@object
	.size		.nv.reservedSmem.offset0,0x4
